//
// Generated by NVIDIA NVVM Compiler
//
// Compiler Build ID: CL-36424714
// Cuda compilation tools, release 13.0, V13.0.88
// Based on NVVM 20.0.0
//

.version 9.0
.target sm_100
.address_size 64

	// .globl	_Z7nearestPKfS0_iS0_iPi

.visible .entry _Z7nearestPKfS0_iS0_iPi(
	.param .u64 .ptr .align 1 _Z7nearestPKfS0_iS0_iPi_param_0,
	.param .u64 .ptr .align 1 _Z7nearestPKfS0_iS0_iPi_param_1,
	.param .u32 _Z7nearestPKfS0_iS0_iPi_param_2,
	.param .u64 .ptr .align 1 _Z7nearestPKfS0_iS0_iPi_param_3,
	.param .u32 _Z7nearestPKfS0_iS0_iPi_param_4,
	.param .u64 .ptr .align 1 _Z7nearestPKfS0_iS0_iPi_param_5
)
{
	.reg .pred 	%p<26>;
	.reg .b32 	%r<75>;
	.reg .b32 	%f<117>;
	.reg .b64 	%rd<24>;

	ld.param.u64 	%rd5, [_Z7nearestPKfS0_iS0_iPi_param_0];
	ld.param.u64 	%rd6, [_Z7nearestPKfS0_iS0_iPi_param_1];
	ld.param.u32 	%r25, [_Z7nearestPKfS0_iS0_iPi_param_2];
	ld.param.u64 	%rd8, [_Z7nearestPKfS0_iS0_iPi_param_3];
	ld.param.u32 	%r24, [_Z7nearestPKfS0_iS0_iPi_param_4];
	ld.param.u64 	%rd7, [_Z7nearestPKfS0_iS0_iPi_param_5];
	cvta.to.global.u64 	%rd1, %rd8;
	mov.u32 	%r26, %ctaid.x;
	mov.u32 	%r27, %ntid.x;
	mov.u32 	%r28, %tid.x;
	mad.lo.s32 	%r1, %r26, %r27, %r28;
	setp.ge.s32 	%p1, %r1, %r25;
	@%p1 bra 	$L__BB0_14;
	setp.lt.s32 	%p2, %r24, 1;
	mov.b32 	%r74, -1;
	@%p2 bra 	$L__BB0_13;
	cvta.to.global.u64 	%rd9, %rd5;
	mul.wide.s32 	%rd10, %r1, 4;
	add.s64 	%rd11, %rd9, %rd10;
	ld.global.f32 	%f1, [%rd11];
	cvta.to.global.u64 	%rd12, %rd6;
	add.s64 	%rd13, %rd12, %rd10;
	ld.global.f32 	%f2, [%rd13];
	and.b32  	%r2, %r24, 7;
	setp.lt.u32 	%p3, %r24, 8;
	mov.b32 	%r74, -1;
	mov.f32 	%f114, 0f7F7FFFFF;
	mov.b32 	%r69, 0;
	@%p3 bra 	$L__BB0_5;
	and.b32  	%r69, %r24, 2147483640;
	add.s64 	%rd23, %rd1, 32;
	mov.b32 	%r74, -1;
	mov.f32 	%f114, 0f7F7FFFFF;
	mov.b32 	%r63, 0;
$L__BB0_4:
	.pragma "nounroll";
	ld.global.f32 	%f12, [%rd23+-32];
	sub.f32 	%f13, %f1, %f12;
	fma.rn.f32 	%f14, %f13, %f13, 0f00000000;
	ld.global.f32 	%f15, [%rd23+-28];
	sub.f32 	%f16, %f2, %f15;
	fma.rn.f32 	%f17, %f16, %f16, %f14;
	setp.lt.f32 	%p4, %f17, %f114;
	selp.b32 	%r35, %r63, %r74, %p4;
	selp.f32 	%f18, %f17, %f114, %p4;
	ld.global.f32 	%f19, [%rd23+-24];
	sub.f32 	%f20, %f1, %f19;
	fma.rn.f32 	%f21, %f20, %f20, 0f00000000;
	ld.global.f32 	%f22, [%rd23+-20];
	sub.f32 	%f23, %f2, %f22;
	fma.rn.f32 	%f24, %f23, %f23, %f21;
	setp.lt.f32 	%p5, %f24, %f18;
	add.s32 	%r36, %r63, 1;
	selp.b32 	%r37, %r36, %r35, %p5;
	selp.f32 	%f25, %f24, %f18, %p5;
	ld.global.f32 	%f26, [%rd23+-16];
	sub.f32 	%f27, %f1, %f26;
	fma.rn.f32 	%f28, %f27, %f27, 0f00000000;
	ld.global.f32 	%f29, [%rd23+-12];
	sub.f32 	%f30, %f2, %f29;
	fma.rn.f32 	%f31, %f30, %f30, %f28;
	setp.lt.f32 	%p6, %f31, %f25;
	add.s32 	%r38, %r63, 2;
	selp.b32 	%r39, %r38, %r37, %p6;
	selp.f32 	%f32, %f31, %f25, %p6;
	ld.global.f32 	%f33, [%rd23+-8];
	sub.f32 	%f34, %f1, %f33;
	fma.rn.f32 	%f35, %f34, %f34, 0f00000000;
	ld.global.f32 	%f36, [%rd23+-4];
	sub.f32 	%f37, %f2, %f36;
	fma.rn.f32 	%f38, %f37, %f37, %f35;
	setp.lt.f32 	%p7, %f38, %f32;
	add.s32 	%r40, %r63, 3;
	selp.b32 	%r41, %r40, %r39, %p7;
	selp.f32 	%f39, %f38, %f32, %p7;
	ld.global.f32 	%f40, [%rd23];
	sub.f32 	%f41, %f1, %f40;
	fma.rn.f32 	%f42, %f41, %f41, 0f00000000;
	ld.global.f32 	%f43, [%rd23+4];
	sub.f32 	%f44, %f2, %f43;
	fma.rn.f32 	%f45, %f44, %f44, %f42;
	setp.lt.f32 	%p8, %f45, %f39;
	add.s32 	%r42, %r63, 4;
	selp.b32 	%r43, %r42, %r41, %p8;
	selp.f32 	%f46, %f45, %f39, %p8;
	ld.global.f32 	%f47, [%rd23+8];
	sub.f32 	%f48, %f1, %f47;
	fma.rn.f32 	%f49, %f48, %f48, 0f00000000;
	ld.global.f32 	%f50, [%rd23+12];
	sub.f32 	%f51, %f2, %f50;
	fma.rn.f32 	%f52, %f51, %f51, %f49;
	setp.lt.f32 	%p9, %f52, %f46;
	add.s32 	%r44, %r63, 5;
	selp.b32 	%r45, %r44, %r43, %p9;
	selp.f32 	%f53, %f52, %f46, %p9;
	ld.global.f32 	%f54, [%rd23+16];
	sub.f32 	%f55, %f1, %f54;
	fma.rn.f32 	%f56, %f55, %f55, 0f00000000;
	ld.global.f32 	%f57, [%rd23+20];
	sub.f32 	%f58, %f2, %f57;
	fma.rn.f32 	%f59, %f58, %f58, %f56;
	setp.lt.f32 	%p10, %f59, %f53;
	add.s32 	%r46, %r63, 6;
	selp.b32 	%r47, %r46, %r45, %p10;
	selp.f32 	%f60, %f59, %f53, %p10;
	ld.global.f32 	%f61, [%rd23+24];
	sub.f32 	%f62, %f1, %f61;
	fma.rn.f32 	%f63, %f62, %f62, 0f00000000;
	ld.global.f32 	%f64, [%rd23+28];
	sub.f32 	%f65, %f2, %f64;
	fma.rn.f32 	%f66, %f65, %f65, %f63;
	setp.lt.f32 	%p11, %f66, %f60;
	add.s32 	%r48, %r63, 7;
	selp.b32 	%r74, %r48, %r47, %p11;
	selp.f32 	%f114, %f66, %f60, %p11;
	add.s64 	%rd23, %rd23, 64;
	add.s32 	%r63, %r63, 8;
	setp.ne.s32 	%p12, %r63, %r69;
	@%p12 bra 	$L__BB0_4;
$L__BB0_5:
	setp.eq.s32 	%p13, %r2, 0;
	@%p13 bra 	$L__BB0_13;
	and.b32  	%r11, %r24, 3;
	setp.lt.u32 	%p14, %r2, 4;
	@%p14 bra 	$L__BB0_8;
	shl.b32 	%r50, %r69, 1;
	mul.wide.u32 	%rd14, %r50, 4;
	add.s64 	%rd15, %rd1, %rd14;
	ld.global.f32 	%f67, [%rd15];
	sub.f32 	%f68, %f1, %f67;
	fma.rn.f32 	%f69, %f68, %f68, 0f00000000;
	ld.global.f32 	%f70, [%rd15+4];
	sub.f32 	%f71, %f2, %f70;
	fma.rn.f32 	%f72, %f71, %f71, %f69;
	setp.lt.f32 	%p15, %f72, %f114;
	selp.b32 	%r51, %r69, %r74, %p15;
	selp.f32 	%f73, %f72, %f114, %p15;
	add.s32 	%r52, %r69, 1;
	ld.global.f32 	%f74, [%rd15+8];
	sub.f32 	%f75, %f1, %f74;
	fma.rn.f32 	%f76, %f75, %f75, 0f00000000;
	ld.global.f32 	%f77, [%rd15+12];
	sub.f32 	%f78, %f2, %f77;
	fma.rn.f32 	%f79, %f78, %f78, %f76;
	setp.lt.f32 	%p16, %f79, %f73;
	selp.b32 	%r53, %r52, %r51, %p16;
	selp.f32 	%f80, %f79, %f73, %p16;
	add.s32 	%r54, %r69, 2;
	ld.global.f32 	%f81, [%rd15+16];
	sub.f32 	%f82, %f1, %f81;
	fma.rn.f32 	%f83, %f82, %f82, 0f00000000;
	ld.global.f32 	%f84, [%rd15+20];
	sub.f32 	%f85, %f2, %f84;
	fma.rn.f32 	%f86, %f85, %f85, %f83;
	setp.lt.f32 	%p17, %f86, %f80;
	selp.b32 	%r55, %r54, %r53, %p17;
	selp.f32 	%f87, %f86, %f80, %p17;
	add.s32 	%r56, %r69, 3;
	ld.global.f32 	%f88, [%rd15+24];
	sub.f32 	%f89, %f1, %f88;
	fma.rn.f32 	%f90, %f89, %f89, 0f00000000;
	ld.global.f32 	%f91, [%rd15+28];
	sub.f32 	%f92, %f2, %f91;
	fma.rn.f32 	%f93, %f92, %f92, %f90;
	setp.lt.f32 	%p18, %f93, %f87;
	selp.b32 	%r74, %r56, %r55, %p18;
	selp.f32 	%f114, %f93, %f87, %p18;
	add.s32 	%r69, %r69, 4;
$L__BB0_8:
	setp.eq.s32 	%p19, %r11, 0;
	@%p19 bra 	$L__BB0_13;
	setp.eq.s32 	%p20, %r11, 1;
	@%p20 bra 	$L__BB0_11;
	shl.b32 	%r58, %r69, 1;
	mul.wide.u32 	%rd16, %r58, 4;
	add.s64 	%rd17, %rd1, %rd16;
	ld.global.f32 	%f94, [%rd17];
	sub.f32 	%f95, %f1, %f94;
	fma.rn.f32 	%f96, %f95, %f95, 0f00000000;
	ld.global.f32 	%f97, [%rd17+4];
	sub.f32 	%f98, %f2, %f97;
	fma.rn.f32 	%f99, %f98, %f98, %f96;
	setp.lt.f32 	%p21, %f99, %f114;
	selp.b32 	%r59, %r69, %r74, %p21;
	selp.f32 	%f100, %f99, %f114, %p21;
	add.s32 	%r60, %r69, 1;
	ld.global.f32 	%f101, [%rd17+8];
	sub.f32 	%f102, %f1, %f101;
	fma.rn.f32 	%f103, %f102, %f102, 0f00000000;
	ld.global.f32 	%f104, [%rd17+12];
	sub.f32 	%f105, %f2, %f104;
	fma.rn.f32 	%f106, %f105, %f105, %f103;
	setp.lt.f32 	%p22, %f106, %f100;
	selp.b32 	%r74, %r60, %r59, %p22;
	selp.f32 	%f114, %f106, %f100, %p22;
	add.s32 	%r69, %r69, 2;
$L__BB0_11:
	and.b32  	%r61, %r24, 1;
	setp.eq.b32 	%p23, %r61, 1;
	not.pred 	%p24, %p23;
	@%p24 bra 	$L__BB0_13;
	shl.b32 	%r62, %r69, 1;
	mul.wide.u32 	%rd18, %r62, 4;
	add.s64 	%rd19, %rd1, %rd18;
	ld.global.f32 	%f107, [%rd19];
	sub.f32 	%f108, %f1, %f107;
	fma.rn.f32 	%f109, %f108, %f108, 0f00000000;
	ld.global.f32 	%f110, [%rd19+4];
	sub.f32 	%f111, %f2, %f110;
	fma.rn.f32 	%f112, %f111, %f111, %f109;
	setp.lt.f32 	%p25, %f112, %f114;
	selp.b32 	%r74, %r69, %r74, %p25;
$L__BB0_13:
	cvta.to.global.u64 	%rd20, %rd7;
	mul.wide.s32 	%rd21, %r1, 4;
	add.s64 	%rd22, %rd20, %rd21;
	st.global.u32 	[%rd22], %r74;
$L__BB0_14:
	ret;

}


// ===== COMPILED SASS (sm_100) =====

	.target	sm_100

	.elftype	@"ET_EXEC"


//--------------------- .note.nv.tkinfo           --------------------------
	.section	.note.nv.tkinfo,"",@"SHT_NOTE"
	.sectionflags	@"SHF_NOTE_NV_TKINFO"
	.tkinfo
        /*0018*/ 	.word	0x00000002
        /*0030*/ 	.string	""
        /*0030*/ 	.string	"ptxas"
        /*0030*/ 	.string	"Cuda compilation tools, release 13.0, V13.0.88"
        /*0030*/ 	.string	"Build cuda_13.0.r13.0/compiler.36424714_0"
        /*0030*/ 	.string	"-arch sm_100 -m 64 "



//--------------------- .note.nv.cuinfo           --------------------------
	.section	.note.nv.cuinfo,"",@"SHT_NOTE"
	.sectionflags	@"SHF_NOTE_NV_CUINFO"
        /*0018*/ 	.short	0x0002
        /*001a*/ 	.short	0x0064
        /*001c*/ 	.short	0x0082
	.zero		2


//--------------------- .nv.info                  --------------------------
	.section	.nv.info,"",@"SHT_CUDA_INFO"
	.align	4


	//----- nvinfo : EIATTR_REGCOUNT
	.align		4
        /*0000*/ 	.byte	0x04, 0x2f
        /*0002*/ 	.short	(.L_1 - .L_0)
	.align		4
.L_0:
        /*0004*/ 	.word	index@(_Z7nearestPKfS0_iS0_iPi)
        /*0008*/ 	.word	0x0000001f


	//----- nvinfo : EIATTR_FRAME_SIZE
	.align		4
.L_1:
        /*000c*/ 	.byte	0x04, 0x11
        /*000e*/ 	.short	(.L_3 - .L_2)
	.align		4
.L_2:
        /*0010*/ 	.word	index@(_Z7nearestPKfS0_iS0_iPi)
        /*0014*/ 	.word	0x00000000


	//----- nvinfo : EIATTR_MIN_STACK_SIZE
	.align		4
.L_3:
        /*0018*/ 	.byte	0x04, 0x12
        /*001a*/ 	.short	(.L_5 - .L_4)
	.align		4
.L_4:
        /*001c*/ 	.word	index@(_Z7nearestPKfS0_iS0_iPi)
        /*0020*/ 	.word	0x00000000
.L_5:


//--------------------- .nv.compat                --------------------------
	.section	.nv.compat,"",@"SHT_CUDA_COMPAT_INFO"
	.align	4
        /*0000*/ 	.byte	0x02, 0x09, 0x00, 0x00, 0x02, 0x02, 0x01, 0x00, 0x02, 0x05, 0x05, 0x00, 0x03, 0x07, 0x01, 0x01
        /*0010*/ 	.byte	0x02, 0x03, 0x00, 0x00, 0x02, 0x06, 0x01, 0x00, 0x04, 0x0b, 0x08, 0x00, 0x09, 0x00, 0x00, 0x00
        /*0020*/ 	.byte	0x00, 0x00, 0x00, 0x00


//--------------------- .nv.info._Z7nearestPKfS0_iS0_iPi --------------------------
	.section	.nv.info._Z7nearestPKfS0_iS0_iPi,"",@"SHT_CUDA_INFO"
	.sectionflags	@""
	.align	4


	//----- nvinfo : EIATTR_CUDA_API_VERSION
	.align		4
        /*0000*/ 	.byte	0x04, 0x37
        /*0002*/ 	.short	(.L_7 - .L_6)
.L_6:
        /*0004*/ 	.word	0x00000082


	//----- nvinfo : EIATTR_KPARAM_INFO
	.align		4
.L_7:
        /*0008*/ 	.byte	0x04, 0x17
        /*000a*/ 	.short	(.L_9 - .L_8)
.L_8:
        /*000c*/ 	.word	0x00000000
        /*0010*/ 	.short	0x0005
        /*0012*/ 	.short	0x0028
        /*0014*/ 	.byte	0x00, 0xf5, 0x21, 0x00


	//----- nvinfo : EIATTR_KPARAM_INFO
	.align		4
.L_9:
        /*0018*/ 	.byte	0x04, 0x17
        /*001a*/ 	.short	(.L_11 - .L_10)
.L_10:
        /*001c*/ 	.word	0x00000000
        /*0020*/ 	.short	0x0004
        /*0022*/ 	.short	0x0020
        /*0024*/ 	.byte	0x00, 0xf0, 0x11, 0x00


	//----- nvinfo : EIATTR_KPARAM_INFO
	.align		4
.L_11:
        /*0028*/ 	.byte	0x04, 0x17
        /*002a*/ 	.short	(.L_13 - .L_12)
.L_12:
        /*002c*/ 	.word	0x00000000
        /*0030*/ 	.short	0x0003
        /*0032*/ 	.short	0x0018
        /*0034*/ 	.byte	0x00, 0xf5, 0x21, 0x00


	//----- nvinfo : EIATTR_KPARAM_INFO
	.align		4
.L_13:
        /*0038*/ 	.byte	0x04, 0x17
        /*003a*/ 	.short	(.L_15 - .L_14)
.L_14:
        /*003c*/ 	.word	0x00000000
        /*0040*/ 	.short	0x0002
        /*0042*/ 	.short	0x0010
        /*0044*/ 	.byte	0x00, 0xf0, 0x11, 0x00


	//----- nvinfo : EIATTR_KPARAM_INFO
	.align		4
.L_15:
        /*0048*/ 	.byte	0x04, 0x17
        /*004a*/ 	.short	(.L_17 - .L_16)
.L_16:
        /*004c*/ 	.word	0x00000000
        /*0050*/ 	.short	0x0001
        /*0052*/ 	.short	0x0008
        /*0054*/ 	.byte	0x00, 0xf5, 0x21, 0x00


	//----- nvinfo : EIATTR_KPARAM_INFO
	.align		4
.L_17:
        /*0058*/ 	.byte	0x04, 0x17
        /*005a*/ 	.short	(.L_19 - .L_18)
.L_18:
        /*005c*/ 	.word	0x00000000
        /*0060*/ 	.short	0x0000
        /*0062*/ 	.short	0x0000
        /*0064*/ 	.byte	0x00, 0xf5, 0x21, 0x00


	//----- nvinfo : EIATTR_SPARSE_MMA_MASK
	.align		4
.L_19:
        /*0068*/ 	.byte	0x03, 0x50
        /*006a*/ 	.short	0x0000


	//----- nvinfo : EIATTR_MAXREG_COUNT
	.align		4
        /*006c*/ 	.byte	0x03, 0x1b
        /*006e*/ 	.short	0x00ff


	//----- nvinfo : EIATTR_MERCURY_ISA_VERSION
	.align		4
        /*0070*/ 	.byte	0x03, 0x5f
        /*0072*/ 	.short	0x0101


	//----- nvinfo : EIATTR_VRC_CTA_INIT_COUNT
	.align		4
        /*0074*/ 	.byte	0x02, 0x4a
	.zero		1
	.zero		1


	//----- nvinfo : EIATTR_EXIT_INSTR_OFFSETS
	.align		4
        /*0078*/ 	.byte	0x04, 0x1c
        /*007a*/ 	.short	(.L_21 - .L_20)


	//   ....[0]....
.L_20:
        /*007c*/ 	.word	0x00000070


	//   ....[1]....
        /*0080*/ 	.word	0x00000c80


	//----- nvinfo : EIATTR_CBANK_PARAM_SIZE
	.align		4
.L_21:
        /*0084*/ 	.byte	0x03, 0x19
        /*0086*/ 	.short	0x0030


	//----- nvinfo : EIATTR_PARAM_CBANK
	.align		4
        /*0088*/ 	.byte	0x04, 0x0a
        /*008a*/ 	.short	(.L_23 - .L_22)
	.align		4
.L_22:
        /*008c*/ 	.word	index@(.nv.constant0._Z7nearestPKfS0_iS0_iPi)
        /*0090*/ 	.short	0x0380
        /*0092*/ 	.short	0x0030


	//----- nvinfo : EIATTR_SW_WAR
	.align		4
.L_23:
        /*0094*/ 	.byte	0x04, 0x36
        /*0096*/ 	.short	(.L_25 - .L_24)
.L_24:
        /*0098*/ 	.word	0x00000008
.L_25:


//--------------------- .nv.callgraph             --------------------------
	.section	.nv.callgraph,"",@"SHT_CUDA_CALLGRAPH"
	.align	4
	.sectionentsize	8
	.align		4
        /*0000*/ 	.word	0x00000000
	.align		4
        /*0004*/ 	.word	0xffffffff
	.align		4
        /*0008*/ 	.word	0x00000000
	.align		4
        /*000c*/ 	.word	0xfffffffe
	.align		4
        /*0010*/ 	.word	0x00000000
	.align		4
        /*0014*/ 	.word	0xfffffffd
	.align		4
        /*0018*/ 	.word	0x00000000
	.align		4
        /*001c*/ 	.word	0xfffffffc


//--------------------- .text._Z7nearestPKfS0_iS0_iPi --------------------------
	.section	.text._Z7nearestPKfS0_iS0_iPi,"ax",@progbits
	.align	128
        .global         _Z7nearestPKfS0_iS0_iPi
        .type           _Z7nearestPKfS0_iS0_iPi,@function
        .size           _Z7nearestPKfS0_iS0_iPi,(.L_x_6 - _Z7nearestPKfS0_iS0_iPi)
        .other          _Z7nearestPKfS0_iS0_iPi,@"STO_CUDA_ENTRY STV_DEFAULT"
_Z7nearestPKfS0_iS0_iPi:
.text._Z7nearestPKfS0_iS0_iPi:
[----:B------:R-:W-:Y:S01]  /*0000*/  LDC R1, c[0x0][0x37c] ;  /* 0x0000df00ff017b82 */ /* 0x000fe20000000800 */
[----:B------:R-:W0:Y:S07]  /*0010*/  S2R R3, SR_TID.X ;  /* 0x0000000000037919 */ /* 0x000e2e0000002100 */
[----:B------:R-:W0:Y:S01]  /*0020*/  S2UR UR4, SR_CTAID.X ;  /* 0x00000000000479c3 */ /* 0x000e220000002500 */
[----:B------:R-:W1:Y:S07]  /*0030*/  LDCU UR5, c[0x0][0x390] ;  /* 0x00007200ff0577ac */ /* 0x000e6e0008000800 */
[----:B------:R-:W0:Y:S02]  /*0040*/  LDC R4, c[0x0][0x360] ;  /* 0x0000d800ff047b82 */ /* 0x000e240000000800 */
[----:B0-----:R-:W-:-:S05]  /*0050*/  IMAD R4, R4, UR4, R3 ;  /* 0x0000000404047c24 */ /* 0x001fca000f8e0203 */
[----:B-1----:R-:W-:-:S13]  /*0060*/  ISETP.GE.AND P0, PT, R4, UR5, PT ;  /* 0x0000000504007c0c */ /* 0x002fda000bf06270 */
[----:B------:R-:W-:Y:S05]  /*0070*/  @P0 EXIT ;  /* 0x000000000000094d */ /* 0x000fea0003800000 */
[----:B------:R-:W0:Y:S01]  /*0080*/  LDCU UR6, c[0x0][0x3a0] ;  /* 0x00007400ff0677ac */ /* 0x000e220008000800 */
[----:B------:R-:W-:Y:S01]  /*0090*/  MOV R9, 0xffffffff ;  /* 0xffffffff00097802 */ /* 0x000fe20000000f00 */
[----:B------:R-:W1:Y:S01]  /*00a0*/  LDCU.64 UR10, c[0x0][0x358] ;  /* 0x00006b00ff0a77ac */ /* 0x000e620008000a00 */
[----:B0-----:R-:W-:-:S09]  /*00b0*/  UISETP.GE.AND UP0, UPT, UR6, 0x1, UPT ;  /* 0x000000010600788c */ /* 0x001fd2000bf06270 */
[----:B-1----:R-:W-:Y:S05]  /*00c0*/  BRA.U !UP0, `(.L_x_0) ;  /* 0x0000000908e07547 */ /* 0x002fea000b800000 */
[----:B------:R-:W0:Y:S08]  /*00d0*/  LDC.64 R2, c[0x0][0x380] ;  /* 0x0000e000ff027b82 */ /* 0x000e300000000a00 */
[----:B------:R-:W1:Y:S01]  /*00e0*/  LDC.64 R10, c[0x0][0x388] ;  /* 0x0000e200ff0a7b82 */ /* 0x000e620000000a00 */
[----:B0-----:R-:W-:-:S05]  /*00f0*/  IMAD.WIDE R2, R4, 0x4, R2 ;  /* 0x0000000404027825 */ /* 0x001fca00078e0202 */
[----:B------:R0:W5:Y:S01]  /*0100*/  LDG.E R7, desc[UR10][R2.64] ;  /* 0x0000000a02077981 */ /* 0x000162000c1e1900 */
[----:B-1----:R-:W-:-:S05]  /*0110*/  IMAD.WIDE R10, R4, 0x4, R10 ;  /* 0x00000004040a7825 */ /* 0x002fca00078e020a */
[----:B------:R0:W5:Y:S01]  /*0120*/  LDG.E R5, desc[UR10][R10.64] ;  /* 0x0000000a0a057981 */ /* 0x000162000c1e1900 */
[----:B------:R-:W-:Y:S01]  /*0130*/  UISETP.GE.U32.AND UP1, UPT, UR6, 0x8, UPT ;  /* 0x000000080600788c */ /* 0x000fe2000bf26070 */
[----:B------:R-:W-:Y:S01]  /*0140*/  HFMA2 R6, -RZ, RZ, 0, 0 ;  /* 0x00000000ff067431 */ /* 0x000fe200000001ff */
[----:B------:R-:W-:Y:S01]  /*0150*/  ULOP3.LUT UR7, UR6, 0x7, URZ, 0xc0, !UPT ;  /* 0x0000000706077892 */ /* 0x000fe2000f8ec0ff */
[----:B------:R-:W-:Y:S02]  /*0160*/  MOV R9, 0xffffffff ;  /* 0xffffffff00097802 */ /* 0x000fe40000000f00 */
[----:B------:R-:W-:Y:S01]  /*0170*/  MOV R8, 0x7f7fffff ;  /* 0x7f7fffff00087802 */ /* 0x000fe20000000f00 */
[----:B------:R-:W-:-:S03]  /*0180*/  UISETP.NE.AND UP0, UPT, UR7, URZ, UPT ;  /* 0x000000ff0700728c */ /* 0x000fc6000bf05270 */
[----:B0-----:R-:W-:Y:S08]  /*0190*/  BRA.U !UP1, `(.L_x_1) ;  /* 0x00000005095c7547 */ /* 0x001ff0000b800000 */
[----:B------:R-:W0:Y:S01]  /*01a0*/  LDCU.64 UR4, c[0x0][0x398] ;  /* 0x00007300ff0477ac */ /* 0x000e220008000a00 */
[----:B------:R-:W-:Y:S02]  /*01b0*/  MOV R9, 0xffffffff ;  /* 0xffffffff00097802 */ /* 0x000fe40000000f00 */
[----:B------:R-:W-:Y:S01]  /*01c0*/  MOV R8, 0x7f7fffff ;  /* 0x7f7fffff00087802 */ /* 0x000fe20000000f00 */
[----:B------:R-:W-:Y:S01]  /*01d0*/  ULOP3.LUT UR8, UR6, 0x7ffffff8, URZ, 0xc0, !UPT ;  /* 0x7ffffff806087892 */ /* 0x000fe2000f8ec0ff */
[----:B------:R-:W-:-:S05]  /*01e0*/  MOV R10, RZ ;  /* 0x000000ff000a7202 */ /* 0x000fca0000000f00 */
[----:B------:R-:W-:Y:S01]  /*01f0*/  MOV R6, UR8 ;  /* 0x0000000800067c02 */ /* 0x000fe20008000f00 */
[----:B0-----:R-:W-:-:S04]  /*0200*/  UIADD3 UR4, UP1, UPT, UR4, 0x20, URZ ;  /* 0x0000002004047890 */ /* 0x001fc8000ff3e0ff */
[----:B------:R-:W-:Y:S02]  /*0210*/  UIADD3.X UR5, UPT, UPT, URZ, UR5, URZ, UP1, !UPT ;  /* 0x00000005ff057290 */ /* 0x000fe40008ffe4ff */
[----:B------:R-:W-:-:S04]  /*0220*/  MOV R2, UR4 ;  /* 0x0000000400027c02 */ /* 0x000fc80008000f00 */
[----:B------:R-:W-:-:S07]  /*0230*/  MOV R3, UR5 ;  /* 0x0000000500037c02 */ /* 0x000fce0008000f00 */
.L_x_2:
[----:B------:R-:W2:Y:S04]  /*0240*/  LDG.E R0, desc[UR10][R2.64+-0x20] ;  /* 0xffffe00a02007981 */ /* 0x000ea8000c1e1900 */
[----:B------:R-:W3:Y:S04]  /*0250*/  LDG.E R19, desc[UR10][R2.64+-0x1c] ;  /* 0xffffe40a02137981 */ /* 0x000ee8000c1e1900 */
[----:B------:R-:W4:Y:S04]  /*0260*/  LDG.E R21, desc[UR10][R2.64+-0x18] ;  /* 0xffffe80a02157981 */ /* 0x000f28000c1e1900 */
        /* <DEDUP_REMOVED lines=12> */
[----:B------:R-:W4:Y:S01]  /*0330*/  LDG.E R12, desc[UR10][R2.64+0x1c] ;  /* 0x00001c0a020c7981 */ /* 0x000f22000c1e1900 */
[----:B--2--5:R-:W-:Y:S01]  /*0340*/  FADD R0, R7, -R0 ;  /* 0x8000000007007221 */ /* 0x024fe20000000000 */
[----:B---3--:R-:W-:-:S03]  /*0350*/  FADD R19, R5, -R19 ;  /* 0x8000001305137221 */ /* 0x008fc60000000000 */
[----:B------:R-:W-:-:S04]  /*0360*/  FFMA R0, R0, R0, RZ ;  /* 0x0000000000007223 */ /* 0x000fc800000000ff */
[----:B------:R-:W-:Y:S01]  /*0370*/  FFMA R19, R19, R19, R0 ;  /* 0x0000001313137223 */ /* 0x000fe20000000000 */
[----:B----4-:R-:W-:Y:S01]  /*0380*/  FADD R0, R7, -R21 ;  /* 0x8000001507007221 */ /* 0x010fe20000000000 */
[----:B------:R-:W-:-:S03]  /*0390*/  FADD R21, R5, -R15 ;  /* 0x8000000f05157221 */ /* 0x000fc60000000000 */
[----:B------:R-:W-:Y:S01]  /*03a0*/  FFMA R15, R0, R0, RZ ;  /* 0x00000000000f7223 */ /* 0x000fe200000000ff */
[-C--:B------:R-:W-:Y:S01]  /*03b0*/  FSETP.GEU.AND P4, PT, R19, R8.reuse, PT ;  /* 0x000000081300720b */ /* 0x080fe20003f8e000 */
[----:B------:R-:W-:Y:S02]  /*03c0*/  FADD R0, R7, -R17 ;  /* 0x8000001107007221 */ /* 0x000fe40000000000 */
[----:B------:R-:W-:Y:S01]  /*03d0*/  FFMA R15, R21, R21, R15 ;  /* 0x00000015150f7223 */ /* 0x000fe2000000000f */
[----:B------:R-:W-:Y:S01]  /*03e0*/  FSEL R8, R19, R8, !P4 ;  /* 0x0000000813087208 */ /* 0x000fe20006000000 */
[----:B------:R-:W-:Y:S01]  /*03f0*/  FADD R13, R5, -R13 ;  /* 0x8000000d050d7221 */ /* 0x000fe20000000000 */
[----:B------:R-:W-:Y:S01]  /*0400*/  FFMA R0, R0, R0, RZ ;  /* 0x0000000000007223 */ /* 0x000fe200000000ff */
[----:B------:R-:W-:Y:S02]  /*0410*/  SEL R9, R10, R9, !P4 ;  /* 0x000000090a097207 */ /* 0x000fe40006000000 */
[----:B------:R-:W-:Y:S01]  /*0420*/  FSETP.GEU.AND P5, PT, R15, R8, PT ;  /* 0x000000080f00720b */ /* 0x000fe20003fae000 */
[----:B------:R-:W-:Y:S01]  /*0430*/  FFMA R13, R13, R13, R0 ;  /* 0x0000000d0d0d7223 */ /* 0x000fe20000000000 */
[----:B------:R-:W-:-:S02]  /*0440*/  FADD R0, R7, -R11 ;  /* 0x8000000b07007221 */ /* 0x000fc40000000000 */
[----:B------:R-:W-:Y:S01]  /*0450*/  FSEL R8, R15, R8, !P5 ;  /* 0x000000080f087208 */ /* 0x000fe20006800000 */
[----:B------:R-:W-:Y:S01]  /*0460*/  FADD R26, R5, -R26 ;  /* 0x8000001a051a7221 */ /* 0x000fe20000000000 */
[----:B------:R-:W-:Y:S02]  /*0470*/  FFMA R11, R0, R0, RZ ;  /* 0x00000000000b7223 */ /* 0x000fe400000000ff */
[----:B------:R-:W-:Y:S01]  /*0480*/  FSETP.GEU.AND P3, PT, R13, R8, PT ;  /* 0x000000080d00720b */ /* 0x000fe20003f6e000 */
[----:B------:R-:W-:Y:S01]  /*0490*/  FADD R0, R7, -R28 ;  /* 0x8000001c07007221 */ /* 0x000fe20000000000 */
[----:B------:R-:W-:Y:S02]  /*04a0*/  FFMA R11, R26, R26, R11 ;  /* 0x0000001a1a0b7223 */ /* 0x000fe4000000000b */
[----:B------:R-:W-:Y:S01]  /*04b0*/  FSEL R8, R13, R8, !P3 ;  /* 0x000000080d087208 */ /* 0x000fe20005800000 */
[----:B------:R-:W-:Y:S01]  /*04c0*/  FADD R13, R5, -R22 ;  /* 0x80000016050d7221 */ /* 0x000fe20000000000 */
[----:B------:R-:W-:Y:S01]  /*04d0*/  FFMA R0, R0, R0, RZ ;  /* 0x0000000000007223 */ /* 0x000fe200000000ff */
[----:B------:R-:W-:-:S02]  /*04e0*/  @!P5 IADD3 R9, PT, PT, R10, 0x1, RZ ;  /* 0x000000010a09d810 */ /* 0x000fc40007ffe0ff */
[-C--:B------:R-:W-:Y:S01]  /*04f0*/  FSETP.GEU.AND P2, PT, R11, R8.reuse, PT ;  /* 0x000000080b00720b */ /* 0x080fe20003f4e000 */
[----:B------:R-:W-:Y:S01]  /*0500*/  FFMA R13, R13, R13, R0 ;  /* 0x0000000d0d0d7223 */ /* 0x000fe20000000000 */
[----:B------:R-:W-:Y:S01]  /*0510*/  FADD R0, R7, -R24 ;  /* 0x8000001807007221 */ /* 0x000fe20000000000 */
[----:B------:R-:W-:Y:S01]  /*0520*/  FADD R18, R5, -R18 ;  /* 0x8000001205127221 */ /* 0x000fe20000000000 */
[----:B------:R-:W-:Y:S02]  /*0530*/  FSEL R8, R11, R8, !P2 ;  /* 0x000000080b087208 */ /* 0x000fe40005000000 */
[----:B------:R-:W-:Y:S01]  /*0540*/  FFMA R11, R0, R0, RZ ;  /* 0x00000000000b7223 */ /* 0x000fe200000000ff */
[----:B------:R-:W-:Y:S01]  /*0550*/  FADD R0, R7, -R20 ;  /* 0x8000001407007221 */ /* 0x000fe20000000000 */
[C---:B------:R-:W-:Y:S02]  /*0560*/  FSETP.GEU.AND P0, PT, R13.reuse, R8, PT ;  /* 0x000000080d00720b */ /* 0x040fe40003f0e000 */
[----:B------:R-:W-:Y:S01]  /*0570*/  FFMA R11, R18, R18, R11 ;  /* 0x00000012120b7223 */ /* 0x000fe2000000000b */
[----:B------:R-:W-:Y:S01]  /*0580*/  FFMA R0, R0, R0, RZ ;  /* 0x0000000000007223 */ /* 0x000fe200000000ff */
[----:B------:R-:W-:Y:S01]  /*0590*/  FSEL R8, R13, R8, !P0 ;  /* 0x000000080d087208 */ /* 0x000fe20004000000 */
[----:B------:R-:W-:Y:S01]  /*05a0*/  FADD R13, R5, -R14 ;  /* 0x8000000e050d7221 */ /* 0x000fe20000000000 */
[----:B------:R-:W-:-:S02]  /*05b0*/  @!P3 IADD3 R9, PT, PT, R10, 0x2, RZ ;  /* 0x000000020a09b810 */ /* 0x000fc40007ffe0ff */
[-C--:B------:R-:W-:Y:S01]  /*05c0*/  FSETP.GEU.AND P1, PT, R11, R8.reuse, PT ;  /* 0x000000080b00720b */ /* 0x080fe20003f2e000 */
[----:B------:R-:W-:Y:S01]  /*05d0*/  FFMA R13, R13, R13, R0 ;  /* 0x0000000d0d0d7223 */ /* 0x000fe20000000000 */
[----:B------:R-:W-:Y:S01]  /*05e0*/  FADD R0, R7, -R16 ;  /* 0x8000001007007221 */ /* 0x000fe20000000000 */
[----:B------:R-:W-:Y:S02]  /*05f0*/  @!P2 IADD3 R9, PT, PT, R10, 0x3, RZ ;  /* 0x000000030a09a810 */ /* 0x000fe40007ffe0ff */
[----:B------:R-:W-:Y:S01]  /*0600*/  FSEL R8, R11, R8, !P1 ;  /* 0x000000080b087208 */ /* 0x000fe20004800000 */
[----:B------:R-:W-:Y:S01]  /*0610*/  FADD R11, R5, -R12 ;  /* 0x8000000c050b7221 */ /* 0x000fe20000000000 */
[----:B------:R-:W-:Y:S01]  /*0620*/  FFMA R0, R0, R0, RZ ;  /* 0x0000000000007223 */ /* 0x000fe200000000ff */
[----:B------:R-:W-:Y:S02]  /*0630*/  @!P0 IADD3 R9, PT, PT, R10, 0x4, RZ ;  /* 0x000000040a098810 */ /* 0x000fe40007ffe0ff */
[----:B------:R-:W-:Y:S01]  /*0640*/  FSETP.GEU.AND P4, PT, R13, R8, PT ;  /* 0x000000080d00720b */ /* 0x000fe20003f8e000 */
[----:B------:R-:W-:-:S02]  /*0650*/  FFMA R11, R11, R11, R0 ;  /* 0x0000000b0b0b7223 */ /* 0x000fc40000000000 */
[----:B------:R-:W-:Y:S02]  /*0660*/  @!P1 IADD3 R9, PT, PT, R10, 0x5, RZ ;  /* 0x000000050a099810 */ /* 0x000fe40007ffe0ff */
[----:B------:R-:W-:Y:S02]  /*0670*/  FSEL R8, R13, R8, !P4 ;  /* 0x000000080d087208 */ /* 0x000fe40006000000 */
[----:B------:R-:W-:Y:S02]  /*0680*/  IADD3 R2, P1, PT, R2, 0x40, RZ ;  /* 0x0000004002027810 */ /* 0x000fe40007f3e0ff */
[----:B------:R-:W-:Y:S02]  /*0690*/  FSETP.GEU.AND P2, PT, R11, R8, PT ;  /* 0x000000080b00720b */ /* 0x000fe40003f4e000 */
[----:B------:R-:W-:Y:S02]  /*06a0*/  IADD3.X R3, PT, PT, RZ, R3, RZ, P1, !PT ;  /* 0x00000003ff037210 */ /* 0x000fe40000ffe4ff */
[----:B------:R-:W-:-:S02]  /*06b0*/  @!P4 IADD3 R9, PT, PT, R10, 0x6, RZ ;  /* 0x000000060a09c810 */ /* 0x000fc40007ffe0ff */
[----:B------:R-:W-:-:S07]  /*06c0*/  FSEL R8, R11, R8, !P2 ;  /* 0x000000080b087208 */ /* 0x000fce0005000000 */
[C---:B------:R-:W-:Y:S02]  /*06d0*/  @!P2 IADD3 R9, PT, PT, R10.reuse, 0x7, RZ ;  /* 0x000000070a09a810 */ /* 0x040fe40007ffe0ff */
[----:B------:R-:W-:-:S04]  /*06e0*/  IADD3 R10, PT, PT, R10, 0x8, RZ ;  /* 0x000000080a0a7810 */ /* 0x000fc80007ffe0ff */
[----:B------:R-:W-:-:S13]  /*06f0*/  ISETP.NE.AND P0, PT, R10, R6, PT ;  /* 0x000000060a00720c */ /* 0x000fda0003f05270 */
[----:B------:R-:W-:Y:S05]  /*0700*/  @P0 BRA `(.L_x_2) ;  /* 0xfffffff800cc0947 */ /* 0x000fea000383ffff */
.L_x_1:
[----:B------:R-:W-:Y:S05]  /*0710*/  BRA.U !UP0, `(.L_x_0) ;  /* 0x00000005084c7547 */ /* 0x000fea000b800000 */
[----:B------:R-:W-:Y:S02]  /*0720*/  UISETP.GE.U32.AND UP0, UPT, UR7, 0x4, UPT ;  /* 0x000000040700788c */ /* 0x000fe4000bf06070 */
[----:B------:R-:W-:-:S04]  /*0730*/  ULOP3.LUT UR5, UR6, 0x3, URZ, 0xc0, !UPT ;  /* 0x0000000306057892 */ /* 0x000fc8000f8ec0ff */
[----:B------:R-:W-:-:S03]  /*0740*/  UISETP.NE.AND UP1, UPT, UR5, URZ, UPT ;  /* 0x000000ff0500728c */ /* 0x000fc6000bf25270 */
[----:B------:R-:W-:Y:S08]  /*0750*/  BRA.U !UP0, `(.L_x_3) ;  /* 0x0000000108a07547 */ /* 0x000ff0000b800000 */
[----:B------:R-:W0:Y:S01]  /*0760*/  LDC.64 R2, c[0x0][0x398] ;  /* 0x0000e600ff027b82 */ /* 0x000e220000000a00 */
[----:B------:R-:W-:-:S05]  /*0770*/  SHF.L.U32 R11, R6, 0x1, RZ ;  /* 0x00000001060b7819 */ /* 0x000fca00000006ff */
[----:B0-----:R-:W-:-:S05]  /*0780*/  IMAD.WIDE.U32 R2, R11, 0x4, R2 ;  /* 0x000000040b027825 */ /* 0x001fca00078e0002 */
[----:B------:R-:W2:Y:S04]  /*0790*/  LDG.E R0, desc[UR10][R2.64] ;  /* 0x0000000a02007981 */ /* 0x000ea8000c1e1900 */
[----:B------:R-:W3:Y:S04]  /*07a0*/  LDG.E R10, desc[UR10][R2.64+0x4] ;  /* 0x0000040a020a7981 */ /* 0x000ee8000c1e1900 */
[----:B------:R-:W4:Y:S04]  /*07b0*/  LDG.E R12, desc[UR10][R2.64+0x8] ;  /* 0x0000080a020c7981 */ /* 0x000f28000c1e1900 */
[----:B------:R-:W4:Y:S04]  /*07c0*/  LDG.E R14, desc[UR10][R2.64+0xc] ;  /* 0x00000c0a020e7981 */ /* 0x000f28000c1e1900 */
[----:B------:R-:W4:Y:S04]  /*07d0*/  LDG.E R16, desc[UR10][R2.64+0x10] ;  /* 0x0000100a02107981 */ /* 0x000f28000c1e1900 */
[----:B------:R-:W4:Y:S04]  /*07e0*/  LDG.E R18, desc[UR10][R2.64+0x14] ;  /* 0x0000140a02127981 */ /* 0x000f28000c1e1900 */
[----:B------:R-:W4:Y:S04]  /*07f0*/  LDG.E R20, desc[UR10][R2.64+0x18] ;  /* 0x0000180a02147981 */ /* 0x000f28000c1e1900 */
[----:B------:R0:W4:Y:S01]  /*0800*/  LDG.E R22, desc[UR10][R2.64+0x1c] ;  /* 0x00001c0a02167981 */ /* 0x000122000c1e1900 */
        /* <DEDUP_REMOVED lines=11> */
[----:B0-----:R-:W-:Y:S01]  /*08c0*/  FADD R3, R5, -R18 ;  /* 0x8000001205037221 */ /* 0x001fe20000000000 */
        /* <DEDUP_REMOVED lines=8> */
[-C--:B------:R-:W-:Y:S02]  /*0950*/  FSETP.GEU.AND P2, PT, R3, R8.reuse, PT ;  /* 0x000000080300720b */ /* 0x080fe40003f4e000 */
[----:B------:R-:W-:Y:S02]  /*0960*/  FFMA R11, R11, R11, R0 ;  /* 0x0000000b0b0b7223 */ /* 0x000fe40000000000 */
[----:B------:R-:W-:Y:S02]  /*0970*/  FSEL R8, R3, R8, !P2 ;  /* 0x0000000803087208 */ /* 0x000fe40005000000 */
[----:B------:R-:W-:-:S02]  /*0980*/  @!P1 IADD3 R9, PT, PT, R6, 0x1, RZ ;  /* 0x0000000106099810 */ /* 0x000fc40007ffe0ff */
[----:B------:R-:W-:-:S04]  /*0990*/  FSETP.GEU.AND P3, PT, R11, R8, PT ;  /* 0x000000080b00720b */ /* 0x000fc80003f6e000 */
[----:B------:R-:W-:Y:S02]  /*09a0*/  FSEL R8, R11, R8, !P3 ;  /* 0x000000080b087208 */ /* 0x000fe40005800000 */
[----:B------:R-:W-:-:S07]  /*09b0*/  @!P2 IADD3 R9, PT, PT, R6, 0x2, RZ ;  /* 0x000000020609a810 */ /* 0x000fce0007ffe0ff */
[C---:B------:R-:W-:Y:S02]  /*09c0*/  @!P3 IADD3 R9, PT, PT, R6.reuse, 0x3, RZ ;  /* 0x000000030609b810 */ /* 0x040fe40007ffe0ff */
[----:B------:R-:W-:-:S07]  /*09d0*/  IADD3 R6, PT, PT, R6, 0x4, RZ ;  /* 0x0000000406067810 */ /* 0x000fce0007ffe0ff */
.L_x_3:
[----:B------:R-:W-:Y:S05]  /*09e0*/  BRA.U !UP1, `(.L_x_0) ;  /* 0x0000000109987547 */ /* 0x000fea000b800000 */
[----:B------:R-:W-:Y:S02]  /*09f0*/  UISETP.NE.AND UP0, UPT, UR5, 0x1, UPT ;  /* 0x000000010500788c */ /* 0x000fe4000bf05270 */
[----:B------:R-:W-:-:S04]  /*0a00*/  ULOP3.LUT UR4, UR6, 0x1, URZ, 0xc0, !UPT ;  /* 0x0000000106047892 */ /* 0x000fc8000f8ec0ff */
[----:B------:R-:W-:-:S03]  /*0a10*/  UISETP.NE.U32.AND UP1, UPT, UR4, 0x1, UPT ;  /* 0x000000010400788c */ /* 0x000fc6000bf25070 */
[----:B------:R-:W-:Y:S08]  /*0a20*/  BRA.U !UP0, `(.L_x_4) ;  /* 0x0000000108587547 */ /* 0x000ff0000b800000 */
[----:B------:R-:W0:Y:S01]  /*0a30*/  LDC.64 R2, c[0x0][0x398] ;  /* 0x0000e600ff027b82 */ /* 0x000e220000000a00 */
[----:B------:R-:W-:-:S05]  /*0a40*/  SHF.L.U32 R11, R6, 0x1, RZ ;  /* 0x00000001060b7819 */ /* 0x000fca00000006ff */
[----:B0-----:R-:W-:-:S05]  /*0a50*/  IMAD.WIDE.U32 R2, R11, 0x4, R2 ;  /* 0x000000040b027825 */ /* 0x001fca00078e0002 */
[----:B------:R-:W2:Y:S04]  /*0a60*/  LDG.E R0, desc[UR10][R2.64] ;  /* 0x0000000a02007981 */ /* 0x000ea8000c1e1900 */
[----:B------:R-:W3:Y:S04]  /*0a70*/  LDG.E R10, desc[UR10][R2.64+0x4] ;  /* 0x0000040a020a7981 */ /* 0x000ee8000c1e1900 */
[----:B------:R-:W4:Y:S04]  /*0a80*/  LDG.E R12, desc[UR10][R2.64+0x8] ;  /* 0x0000080a020c7981 */ /* 0x000f28000c1e1900 */
[----:B------:R-:W4:Y:S01]  /*0a90*/  LDG.E R14, desc[UR10][R2.64+0xc] ;  /* 0x00000c0a020e7981 */ /* 0x000f22000c1e1900 */
[----:B--2--5:R-:W-:Y:S01]  /*0aa0*/  FADD R0, R7, -R0 ;  /* 0x8000000007007221 */ /* 0x024fe20000000000 */
[----:B---3--:R-:W-:-:S03]  /*0ab0*/  FADD R11, R5, -R10 ;  /* 0x8000000a050b7221 */ /* 0x008fc60000000000 */
[----:B------:R-:W-:Y:S01]  /*0ac0*/  FFMA R10, R0, R0, RZ ;  /* 0x00000000000a7223 */ /* 0x000fe200000000ff */
[----:B----4-:R-:W-:-:S03]  /*0ad0*/  FADD R0, R7, -R12 ;  /* 0x8000000c07007221 */ /* 0x010fc60000000000 */
[----:B------:R-:W-:Y:S01]  /*0ae0*/  FFMA R11, R11, R11, R10 ;  /* 0x0000000b0b0b7223 */ /* 0x000fe2000000000a */
[----:B------:R-:W-:Y:S01]  /*0af0*/  FADD R13, R5, -R14 ;  /* 0x8000000e050d7221 */ /* 0x000fe20000000000 */
[----:B------:R-:W-:-:S03]  /*0b00*/  FFMA R0, R0, R0, RZ ;  /* 0x0000000000007223 */ /* 0x000fc600000000ff */
[----:B------:R-:W-:Y:S01]  /*0b10*/  FSETP.GEU.AND P0, PT, R11, R8, PT ;  /* 0x000000080b00720b */ /* 0x000fe20003f0e000 */
[----:B------:R-:W-:-:S03]  /*0b20*/  FFMA R13, R13, R13, R0 ;  /* 0x0000000d0d0d7223 */ /* 0x000fc60000000000 */
[----:B------:R-:W-:Y:S02]  /*0b30*/  FSEL R8, R11, R8, !P0 ;  /* 0x000000080b087208 */ /* 0x000fe40004000000 */
[----:B------:R-:W-:Y:S02]  /*0b40*/  SEL R9, R6, R9, !P0 ;  /* 0x0000000906097207 */ /* 0x000fe40004000000 */
[----:B------:R-:W-:-:S04]  /*0b50*/  FSETP.GEU.AND P1, PT, R13, R8, PT ;  /* 0x000000080d00720b */ /* 0x000fc80003f2e000 */
[----:B------:R-:W-:-:S09]  /*0b60*/  FSEL R8, R13, R8, !P1 ;  /* 0x000000080d087208 */ /* 0x000fd20004800000 */
[C---:B------:R-:W-:Y:S02]  /*0b70*/  @!P1 IADD3 R9, PT, PT, R6.reuse, 0x1, RZ ;  /* 0x0000000106099810 */ /* 0x040fe40007ffe0ff */
[----:B------:R-:W-:-:S07]  /*0b80*/  IADD3 R6, PT, PT, R6, 0x2, RZ ;  /* 0x0000000206067810 */ /* 0x000fce0007ffe0ff */
.L_x_4:
[----:B------:R-:W-:Y:S05]  /*0b90*/  BRA.U UP1, `(.L_x_0) ;  /* 0x00000001012c7547 */ /* 0x000fea000b800000 */
[----:B------:R-:W0:Y:S01]  /*0ba0*/  LDC.64 R2, c[0x0][0x398] ;  /* 0x0000e600ff027b82 */ /* 0x000e220000000a00 */
[----:B------:R-:W-:-:S05]  /*0bb0*/  SHF.L.U32 R11, R6, 0x1, RZ ;  /* 0x00000001060b7819 */ /* 0x000fca00000006ff */
[----:B0-----:R-:W-:-:S05]  /*0bc0*/  IMAD.WIDE.U32 R2, R11, 0x4, R2 ;  /* 0x000000040b027825 */ /* 0x001fca00078e0002 */
[----:B------:R-:W2:Y:S04]  /*0bd0*/  LDG.E R0, desc[UR10][R2.64] ;  /* 0x0000000a02007981 */ /* 0x000ea8000c1e1900 */
[----:B------:R-:W3:Y:S01]  /*0be0*/  LDG.E R10, desc[UR10][R2.64+0x4] ;  /* 0x0000040a020a7981 */ /* 0x000ee2000c1e1900 */
[----:B--2--5:R-:W-:Y:S01]  /*0bf0*/  FADD R0, R7, -R0 ;  /* 0x8000000007007221 */ /* 0x024fe20000000000 */
[----:B---3--:R-:W-:-:S03]  /*0c00*/  FADD R5, R5, -R10 ;  /* 0x8000000a05057221 */ /* 0x008fc60000000000 */
[----:B------:R-:W-:-:S04]  /*0c10*/  FFMA R0, R0, R0, RZ ;  /* 0x0000000000007223 */ /* 0x000fc800000000ff */
[----:B------:R-:W-:-:S05]  /*0c20*/  FFMA R5, R5, R5, R0 ;  /* 0x0000000505057223 */ /* 0x000fca0000000000 */
[----:B------:R-:W-:-:S04]  /*0c30*/  FSETP.GEU.AND P0, PT, R5, R8, PT ;  /* 0x000000080500720b */ /* 0x000fc80003f0e000 */
[----:B------:R-:W-:-:S09]  /*0c40*/  SEL R9, R6, R9, !P0 ;  /* 0x0000000906097207 */ /* 0x000fd20004000000 */
.L_x_0:
[----:B------:R-:W0:Y:S02]  /*0c50*/  LDC.64 R2, c[0x0][0x3a8] ;  /* 0x0000ea00ff027b82 */ /* 0x000e240000000a00 */
[----:B0----5:R-:W-:-:S05]  /*0c60*/  IMAD.WIDE R4, R4, 0x4, R2 ;  /* 0x0000000404047825 */ /* 0x021fca00078e0202 */
[----:B------:R-:W-:Y:S01]  /*0c70*/  STG.E desc[UR10][R4.64], R9 ;  /* 0x0000000904007986 */ /* 0x000fe2000c10190a */
[----:B------:R-:W-:Y:S05]  /*0c80*/  EXIT ;  /* 0x000000000000794d */ /* 0x000fea0003800000 */
.L_x_5:
[----:B------:R-:W-:-:S00]  /*0c90*/  BRA `(.L_x_5) ;  /* 0xfffffffc00fc7947 */ /* 0x000fc0000383ffff */
[----:B------:R-:W-:-:S00]  /*0ca0*/  NOP ;  /* 0x0000000000007918 */ /* 0x000fc00000000000 */
        /* <DEDUP_REMOVED lines=13> */
.L_x_6:


//--------------------- .nv.shared.reserved.0     --------------------------
	.section	.nv.shared.reserved.0,"aw",@nobits
	.weak		__nv_reservedSMEM_offset_0_alias
	.size		__nv_reservedSMEM_offset_0_alias, 0, 64
	.other		__nv_reservedSMEM_offset_0_alias,@"STO_CUDA_RESERVED_SHARED STV_DEFAULT"
__nv_reservedSMEM_offset_0_alias:
	.zero		0
	.zero		64


//--------------------- .nv.constant0._Z7nearestPKfS0_iS0_iPi --------------------------
	.section	.nv.constant0._Z7nearestPKfS0_iS0_iPi,"a",@progbits
	.sectionflags	@""
	.align	4
.nv.constant0._Z7nearestPKfS0_iS0_iPi:
	.zero		944


//--------------------- SYMBOLS --------------------------

	.type		.nv.reservedSmem.offset0,@object
	.size		.nv.reservedSmem.offset0,0x4
